//
// Generated by NVIDIA NVVM Compiler
//
// Compiler Build ID: CL-36424714
// Cuda compilation tools, release 13.0, V13.0.88
// Based on NVVM 20.0.0
//

.version 9.0
.target sm_100
.address_size 64

	// .globl	calcB

.visible .entry calcB(
	.param .u64 .ptr .align 1 calcB_param_0,
	.param .u32 calcB_param_1,
	.param .u64 .ptr .align 1 calcB_param_2
)
{
	.reg .pred 	%p<14>;
	.reg .b32 	%r<36>;
	.reg .b32 	%f<82>;
	.reg .b64 	%rd<23>;

	ld.param.u64 	%rd8, [calcB_param_0];
	ld.param.u32 	%r14, [calcB_param_1];
	ld.param.u64 	%rd7, [calcB_param_2];
	cvta.to.global.u64 	%rd22, %rd8;
	mov.u32 	%r15, %ctaid.x;
	mov.u32 	%r16, %ntid.x;
	mov.u32 	%r17, %tid.x;
	mad.lo.s32 	%r1, %r15, %r16, %r17;
	setp.ge.s32 	%p1, %r1, %r14;
	@%p1 bra 	$L__BB0_11;
	setp.lt.s32 	%p2, %r14, 1;
	@%p2 bra 	$L__BB0_11;
	mul.wide.s32 	%rd9, %r1, 4;
	add.s64 	%rd10, %rd22, %rd9;
	ld.global.f32 	%f1, [%rd10];
	add.s32 	%r18, %r14, %r1;
	mul.wide.s32 	%rd11, %r14, 4;
	add.s64 	%rd12, %rd10, %rd11;
	ld.global.f32 	%f2, [%rd12];
	add.s64 	%rd13, %rd12, %rd11;
	ld.global.f32 	%f3, [%rd13];
	cvta.to.global.u64 	%rd2, %rd7;
	mul.lo.s32 	%r32, %r1, %r14;
	mul.lo.s32 	%r34, %r18, %r14;
	add.s32 	%r19, %r18, %r14;
	mul.lo.s32 	%r35, %r19, %r14;
	shl.b32 	%r20, %r14, 1;
	mul.wide.u32 	%rd3, %r20, 4;
	mul.wide.u32 	%rd4, %r14, 4;
	neg.s32 	%r33, %r14;
$L__BB0_3:
	ld.global.f32 	%f14, [%rd22];
	sub.f32 	%f4, %f14, %f1;
	add.s64 	%rd14, %rd22, %rd4;
	ld.global.f32 	%f15, [%rd14];
	sub.f32 	%f5, %f15, %f2;
	add.s64 	%rd15, %rd22, %rd3;
	ld.global.f32 	%f16, [%rd15];
	sub.f32 	%f6, %f16, %f3;
	mul.f32 	%f17, %f5, %f5;
	fma.rn.f32 	%f18, %f4, %f4, %f17;
	fma.rn.f32 	%f7, %f6, %f6, %f18;
	abs.f32 	%f8, %f7;
	setp.eq.f32 	%p3, %f7, 0f3F800000;
	mov.f32 	%f81, 0f3F800000;
	@%p3 bra 	$L__BB0_8;
	setp.num.f32 	%p4, %f8, %f8;
	@%p4 bra 	$L__BB0_6;
	mov.f32 	%f74, 0f3FC00000;
	add.rn.f32 	%f81, %f7, %f74;
	bra.uni 	$L__BB0_8;
$L__BB0_6:
	setp.lt.f32 	%p5, %f8, 0f00800000;
	mul.f32 	%f19, %f8, 0f4B800000;
	selp.f32 	%f20, %f19, %f8, %p5;
	mov.b32 	%r21, %f20;
	add.s32 	%r22, %r21, -1060439283;
	and.b32  	%r23, %r22, -8388608;
	sub.s32 	%r24, %r21, %r23;
	mov.b32 	%f21, %r24;
	cvt.rn.f32.s32 	%f22, %r23;
	selp.f32 	%f23, 0fC1C00000, 0f00000000, %p5;
	fma.rn.f32 	%f24, %f22, 0f34000000, %f23;
	add.f32 	%f25, %f21, 0fBF800000;
	add.f32 	%f26, %f21, 0f3F800000;
	rcp.approx.ftz.f32 	%f27, %f26;
	add.f32 	%f28, %f25, %f25;
	mul.f32 	%f29, %f28, %f27;
	mul.f32 	%f30, %f29, %f29;
	neg.f32 	%f31, %f29;
	sub.f32 	%f32, %f25, %f29;
	add.f32 	%f33, %f32, %f32;
	fma.rn.f32 	%f34, %f31, %f25, %f33;
	mul.rn.f32 	%f35, %f27, %f34;
	fma.rn.f32 	%f36, %f30, 0f3A2C32E4, 0f3B52E7DB;
	fma.rn.f32 	%f37, %f36, %f30, 0f3C93BB73;
	fma.rn.f32 	%f38, %f37, %f30, 0f3DF6384F;
	mul.rn.f32 	%f39, %f38, %f30;
	fma.rn.f32 	%f40, %f29, 0f3FB8AA3B, %f24;
	mul.f32 	%f41, %f39, 0f40400000;
	sub.f32 	%f42, %f24, %f40;
	fma.rn.f32 	%f43, %f29, 0f3FB8AA3B, %f42;
	fma.rn.f32 	%f44, %f35, 0f3FB8AA3B, %f43;
	fma.rn.f32 	%f45, %f29, 0f32A55E34, %f44;
	fma.rn.f32 	%f46, %f41, %f35, %f45;
	fma.rn.f32 	%f47, %f39, %f29, %f46;
	add.rn.f32 	%f48, %f40, %f47;
	mov.f32 	%f49, 0f3FC00000;
	mul.rn.f32 	%f50, %f48, %f49;
	cvt.rni.f32.f32 	%f51, %f50;
	sub.f32 	%f52, %f50, %f51;
	neg.f32 	%f53, %f50;
	fma.rn.f32 	%f54, %f48, 0f3FC00000, %f53;
	neg.f32 	%f55, %f40;
	add.rn.f32 	%f56, %f48, %f55;
	neg.f32 	%f57, %f56;
	add.rn.f32 	%f58, %f47, %f57;
	fma.rn.f32 	%f59, %f58, 0f3FC00000, %f54;
	add.f32 	%f60, %f52, %f59;
	setp.gt.f32 	%p6, %f51, 0f00000000;
	selp.b32 	%r25, 0, -2097152000, %p6;
	setp.neu.f32 	%p7, %f7, 0f00000000;
	setp.neu.f32 	%p8, %f8, 0f7F800000;
	setp.lt.f32 	%p9, %f50, 0f00000000;
	selp.f32 	%f61, 0f00000000, 0f7F800000, %p9;
	abs.f32 	%f62, %f50;
	setp.gt.f32 	%p10, %f62, 0f43180000;
	cvt.rzi.s32.f32 	%r26, %f51;
	shl.b32 	%r27, %r26, 23;
	sub.s32 	%r28, %r27, %r25;
	mov.b32 	%f63, %r28;
	add.s32 	%r29, %r25, 2130706432;
	mov.b32 	%f64, %r29;
	fma.rn.f32 	%f65, %f60, 0f391FCB8E, 0f3AAF85ED;
	fma.rn.f32 	%f66, %f65, %f60, 0f3C1D9856;
	fma.rn.f32 	%f67, %f66, %f60, 0f3D6357BB;
	fma.rn.f32 	%f68, %f67, %f60, 0f3E75FDEC;
	fma.rn.f32 	%f69, %f68, %f60, 0f3F317218;
	fma.rn.f32 	%f70, %f69, %f60, 0f3F800000;
	mul.f32 	%f71, %f70, %f64;
	mul.f32 	%f72, %f71, %f63;
	selp.f32 	%f81, %f61, %f72, %p10;
	and.pred  	%p11, %p7, %p8;
	@%p11 bra 	$L__BB0_8;
	add.f32 	%f73, %f7, %f7;
	mov.b32 	%r30, %f73;
	and.b32  	%r31, %r30, 2147483647;
	mov.b32 	%f81, %r31;
$L__BB0_8:
	setp.leu.f32 	%p12, %f81, 0f00000000;
	@%p12 bra 	$L__BB0_10;
	mul.f32 	%f75, %f4, 0f33D6BF95;
	div.rn.f32 	%f76, %f75, %f81;
	mul.wide.s32 	%rd16, %r32, 4;
	add.s64 	%rd17, %rd2, %rd16;
	st.global.f32 	[%rd17], %f76;
	mul.f32 	%f77, %f5, 0f33D6BF95;
	div.rn.f32 	%f78, %f77, %f81;
	mul.wide.s32 	%rd18, %r34, 4;
	add.s64 	%rd19, %rd2, %rd18;
	st.global.f32 	[%rd19], %f78;
	mul.f32 	%f79, %f6, 0f33D6BF95;
	div.rn.f32 	%f80, %f79, %f81;
	mul.wide.s32 	%rd20, %r35, 4;
	add.s64 	%rd21, %rd2, %rd20;
	st.global.f32 	[%rd21], %f80;
$L__BB0_10:
	add.s32 	%r35, %r35, 1;
	add.s32 	%r34, %r34, 1;
	add.s64 	%rd22, %rd22, 4;
	add.s32 	%r33, %r33, 1;
	setp.ne.s32 	%p13, %r33, 0;
	add.s32 	%r32, %r32, 1;
	@%p13 bra 	$L__BB0_3;
$L__BB0_11:
	ret;

}


// ===== COMPILED SASS (sm_100) =====

	.target	sm_100

	.elftype	@"ET_EXEC"


//--------------------- .note.nv.tkinfo           --------------------------
	.section	.note.nv.tkinfo,"",@"SHT_NOTE"
	.sectionflags	@"SHF_NOTE_NV_TKINFO"
	.tkinfo
        /*0018*/ 	.word	0x00000002
        /*0030*/ 	.string	""
        /*0030*/ 	.string	"ptxas"
        /*0030*/ 	.string	"Cuda compilation tools, release 13.0, V13.0.88"
        /*0030*/ 	.string	"Build cuda_13.0.r13.0/compiler.36424714_0"
        /*0030*/ 	.string	"-arch sm_100 -m 64 "



//--------------------- .note.nv.cuinfo           --------------------------
	.section	.note.nv.cuinfo,"",@"SHT_NOTE"
	.sectionflags	@"SHF_NOTE_NV_CUINFO"
        /*0018*/ 	.short	0x0002
        /*001a*/ 	.short	0x0064
        /*001c*/ 	.short	0x0082
	.zero		2


//--------------------- .nv.info                  --------------------------
	.section	.nv.info,"",@"SHT_CUDA_INFO"
	.align	4


	//----- nvinfo : EIATTR_REGCOUNT
	.align		4
        /*0000*/ 	.byte	0x04, 0x2f
        /*0002*/ 	.short	(.L_1 - .L_0)
	.align		4
.L_0:
        /*0004*/ 	.word	index@(calcB)
        /*0008*/ 	.word	0x0000001d


	//----- nvinfo : EIATTR_FRAME_SIZE
	.align		4
.L_1:
        /*000c*/ 	.byte	0x04, 0x11
        /*000e*/ 	.short	(.L_3 - .L_2)
	.align		4
.L_2:
        /*0010*/ 	.word	index@($__internal_0_$__cuda_sm3x_div_rn_noftz_f32_slowpath)
        /*0014*/ 	.word	0x00000000


	//----- nvinfo : EIATTR_FRAME_SIZE
	.align		4
.L_3:
        /*0018*/ 	.byte	0x04, 0x11
        /*001a*/ 	.short	(.L_5 - .L_4)
	.align		4
.L_4:
        /*001c*/ 	.word	index@(calcB)
        /*0020*/ 	.word	0x00000000


	//----- nvinfo : EIATTR_MIN_STACK_SIZE
	.align		4
.L_5:
        /*0024*/ 	.byte	0x04, 0x12
        /*0026*/ 	.short	(.L_7 - .L_6)
	.align		4
.L_6:
        /*0028*/ 	.word	index@(calcB)
        /*002c*/ 	.word	0x00000000
.L_7:


//--------------------- .nv.compat                --------------------------
	.section	.nv.compat,"",@"SHT_CUDA_COMPAT_INFO"
	.align	4
        /*0000*/ 	.byte	0x02, 0x09, 0x00, 0x00, 0x02, 0x02, 0x01, 0x00, 0x02, 0x05, 0x05, 0x00, 0x03, 0x07, 0x01, 0x01
        /*0010*/ 	.byte	0x02, 0x03, 0x00, 0x00, 0x02, 0x06, 0x01, 0x00, 0x04, 0x0b, 0x08, 0x00, 0x01, 0x00, 0x00, 0x00
        /*0020*/ 	.byte	0x00, 0x00, 0x00, 0x00


//--------------------- .nv.info.calcB            --------------------------
	.section	.nv.info.calcB,"",@"SHT_CUDA_INFO"
	.sectionflags	@""
	.align	4


	//----- nvinfo : EIATTR_CUDA_API_VERSION
	.align		4
        /*0000*/ 	.byte	0x04, 0x37
        /*0002*/ 	.short	(.L_9 - .L_8)
.L_8:
        /*0004*/ 	.word	0x00000082


	//----- nvinfo : EIATTR_KPARAM_INFO
	.align		4
.L_9:
        /*0008*/ 	.byte	0x04, 0x17
        /*000a*/ 	.short	(.L_11 - .L_10)
.L_10:
        /*000c*/ 	.word	0x00000000
        /*0010*/ 	.short	0x0002
        /*0012*/ 	.short	0x0010
        /*0014*/ 	.byte	0x00, 0xf5, 0x21, 0x00


	//----- nvinfo : EIATTR_KPARAM_INFO
	.align		4
.L_11:
        /*0018*/ 	.byte	0x04, 0x17
        /*001a*/ 	.short	(.L_13 - .L_12)
.L_12:
        /*001c*/ 	.word	0x00000000
        /*0020*/ 	.short	0x0001
        /*0022*/ 	.short	0x0008
        /*0024*/ 	.byte	0x00, 0xf0, 0x11, 0x00


	//----- nvinfo : EIATTR_KPARAM_INFO
	.align		4
.L_13:
        /*0028*/ 	.byte	0x04, 0x17
        /*002a*/ 	.short	(.L_15 - .L_14)
.L_14:
        /*002c*/ 	.word	0x00000000
        /*0030*/ 	.short	0x0000
        /*0032*/ 	.short	0x0000
        /*0034*/ 	.byte	0x00, 0xf5, 0x21, 0x00


	//----- nvinfo : EIATTR_SPARSE_MMA_MASK
	.align		4
.L_15:
        /*0038*/ 	.byte	0x03, 0x50
        /*003a*/ 	.short	0x0000


	//----- nvinfo : EIATTR_MAXREG_COUNT
	.align		4
        /*003c*/ 	.byte	0x03, 0x1b
        /*003e*/ 	.short	0x00ff


	//----- nvinfo : EIATTR_MERCURY_ISA_VERSION
	.align		4
        /*0040*/ 	.byte	0x03, 0x5f
        /*0042*/ 	.short	0x0101


	//----- nvinfo : EIATTR_VRC_CTA_INIT_COUNT
	.align		4
        /*0044*/ 	.byte	0x02, 0x4a
	.zero		1
	.zero		1


	//----- nvinfo : EIATTR_EXIT_INSTR_OFFSETS
	.align		4
        /*0048*/ 	.byte	0x04, 0x1c
        /*004a*/ 	.short	(.L_17 - .L_16)


	//   ....[0]....
.L_16:
        /*004c*/ 	.word	0x00000070


	//   ....[1]....
        /*0050*/ 	.word	0x00000090


	//   ....[2]....
        /*0054*/ 	.word	0x00000ad0


	//----- nvinfo : EIATTR_CRS_STACK_SIZE
	.align		4
.L_17:
        /*0058*/ 	.byte	0x04, 0x1e
        /*005a*/ 	.short	(.L_19 - .L_18)
.L_18:
        /*005c*/ 	.word	0x00000000


	//----- nvinfo : EIATTR_CBANK_PARAM_SIZE
	.align		4
.L_19:
        /*0060*/ 	.byte	0x03, 0x19
        /*0062*/ 	.short	0x0018


	//----- nvinfo : EIATTR_PARAM_CBANK
	.align		4
        /*0064*/ 	.byte	0x04, 0x0a
        /*0066*/ 	.short	(.L_21 - .L_20)
	.align		4
.L_20:
        /*0068*/ 	.word	index@(.nv.constant0.calcB)
        /*006c*/ 	.short	0x0380
        /*006e*/ 	.short	0x0018


	//----- nvinfo : EIATTR_SW_WAR
	.align		4
.L_21:
        /*0070*/ 	.byte	0x04, 0x36
        /*0072*/ 	.short	(.L_23 - .L_22)
.L_22:
        /*0074*/ 	.word	0x00000008
.L_23:


//--------------------- .nv.callgraph             --------------------------
	.section	.nv.callgraph,"",@"SHT_CUDA_CALLGRAPH"
	.align	4
	.sectionentsize	8
	.align		4
        /*0000*/ 	.word	0x00000000
	.align		4
        /*0004*/ 	.word	0xffffffff
	.align		4
        /*0008*/ 	.word	0x00000000
	.align		4
        /*000c*/ 	.word	0xfffffffe
	.align		4
        /*0010*/ 	.word	0x00000000
	.align		4
        /*0014*/ 	.word	0xfffffffd
	.align		4
        /*0018*/ 	.word	0x00000000
	.align		4
        /*001c*/ 	.word	0xfffffffc


//--------------------- .text.calcB               --------------------------
	.section	.text.calcB,"ax",@progbits
	.align	128
        .global         calcB
        .type           calcB,@function
        .size           calcB,(.L_x_23 - calcB)
        .other          calcB,@"STO_CUDA_ENTRY STV_DEFAULT"
calcB:
.text.calcB:
[----:B------:R-:W-:Y:S01]  /*0000*/  LDC R1, c[0x0][0x37c] ;  /* 0x0000df00ff017b82 */ /* 0x000fe20000000800 */
[----:B------:R-:W0:Y:S07]  /*0010*/  S2R R0, SR_TID.X ;  /* 0x0000000000007919 */ /* 0x000e2e0000002100 */
[----:B------:R-:W0:Y:S08]  /*0020*/  S2UR UR4, SR_CTAID.X ;  /* 0x00000000000479c3 */ /* 0x000e300000002500 */
[----:B------:R-:W0:Y:S08]  /*0030*/  LDC R15, c[0x0][0x360] ;  /* 0x0000d800ff0f7b82 */ /* 0x000e300000000800 */
[----:B------:R-:W1:Y:S01]  /*0040*/  LDC R8, c[0x0][0x388] ;  /* 0x0000e200ff087b82 */ /* 0x000e620000000800 */
[----:B0-----:R-:W-:-:S05]  /*0050*/  IMAD R15, R15, UR4, R0 ;  /* 0x000000040f0f7c24 */ /* 0x001fca000f8e0200 */
[----:B-1----:R-:W-:-:S13]  /*0060*/  ISETP.GE.AND P0, PT, R15, R8, PT ;  /* 0x000000080f00720c */ /* 0x002fda0003f06270 */
[----:B------:R-:W-:Y:S05]  /*0070*/  @P0 EXIT ;  /* 0x000000000000094d */ /* 0x000fea0003800000 */
[----:B------:R-:W-:-:S13]  /*0080*/  ISETP.GE.AND P0, PT, R8, 0x1, PT ;  /* 0x000000010800780c */ /* 0x000fda0003f06270 */
[----:B------:R-:W-:Y:S05]  /*0090*/  @!P0 EXIT ;  /* 0x000000000000894d */ /* 0x000fea0003800000 */
[----:B------:R-:W0:Y:S01]  /*00a0*/  LDC.64 R2, c[0x0][0x380] ;  /* 0x0000e000ff027b82 */ /* 0x000e220000000a00 */
[----:B------:R-:W1:Y:S07]  /*00b0*/  LDCU.64 UR4, c[0x0][0x358] ;  /* 0x00006b00ff0477ac */ /* 0x000e6e0008000a00 */
[----:B------:R-:W2:Y:S08]  /*00c0*/  LDC R17, c[0x0][0x388] ;  /* 0x0000e200ff117b82 */ /* 0x000eb00000000800 */
[----:B------:R-:W3:Y:S01]  /*00d0*/  LDC.64 R4, c[0x0][0x390] ;  /* 0x0000e400ff047b82 */ /* 0x000ee20000000a00 */
[----:B0-----:R-:W-:-:S05]  /*00e0*/  IMAD.WIDE R2, R15, 0x4, R2 ;  /* 0x000000040f027825 */ /* 0x001fca00078e0202 */
[----:B-1----:R-:W5:Y:S01]  /*00f0*/  LDG.E R14, desc[UR4][R2.64] ;  /* 0x00000004020e7981 */ /* 0x002f62000c1e1900 */
[----:B------:R-:W-:-:S05]  /*0100*/  IMAD.WIDE R6, R8, 0x4, R2 ;  /* 0x0000000408067825 */ /* 0x000fca00078e0202 */
[----:B------:R0:W5:Y:S01]  /*0110*/  LDG.E R12, desc[UR4][R6.64] ;  /* 0x00000004060c7981 */ /* 0x000162000c1e1900 */
[----:B------:R-:W-:-:S05]  /*0120*/  IMAD.WIDE R18, R8, 0x4, R6 ;  /* 0x0000000408127825 */ /* 0x000fca00078e0206 */
[----:B------:R1:W5:Y:S01]  /*0130*/  LDG.E R10, desc[UR4][R18.64] ;  /* 0x00000004120a7981 */ /* 0x000362000c1e1900 */
[----:B0-----:R-:W0:Y:S08]  /*0140*/  LDC R6, c[0x0][0x380] ;  /* 0x0000e000ff067b82 */ /* 0x001e300000000800 */
[----:B------:R-:W4:Y:S01]  /*0150*/  LDC R7, c[0x0][0x384] ;  /* 0x0000e100ff077b82 */ /* 0x000f220000000800 */
[----:B------:R-:W-:-:S04]  /*0160*/  IADD3 R11, PT, PT, R15, R8, RZ ;  /* 0x000000080f0b7210 */ /* 0x000fc80007ffe0ff */
[-C--:B------:R-:W-:Y:S01]  /*0170*/  IADD3 R9, PT, PT, R11, R8.reuse, RZ ;  /* 0x000000080b097210 */ /* 0x080fe20007ffe0ff */
[-C--:B------:R-:W-:Y:S01]  /*0180*/  IMAD R15, R15, R8.reuse, RZ ;  /* 0x000000080f0f7224 */ /* 0x080fe200078e02ff */
[----:B------:R-:W-:Y:S01]  /*0190*/  SHF.L.U32 R13, R8, 0x1, RZ ;  /* 0x00000001080d7819 */ /* 0x000fe200000006ff */
[-C--:B------:R-:W-:Y:S02]  /*01a0*/  IMAD R11, R11, R8.reuse, RZ ;  /* 0x000000080b0b7224 */ /* 0x080fe400078e02ff */
[----:B------:R-:W-:Y:S02]  /*01b0*/  IMAD R9, R9, R8, RZ ;  /* 0x0000000809097224 */ /* 0x000fe400078e02ff */
[----:B-123--:R-:W-:-:S07]  /*01c0*/  IMAD.MOV R8, RZ, RZ, -R8 ;  /* 0x000000ffff087224 */ /* 0x00efce00078e0a08 */
.L_x_10:
[--C-:B0---4-:R-:W-:Y:S01]  /*01d0*/  IMAD.WIDE.U32 R20, R17, 0x4, R6.reuse ;  /* 0x0000000411147825 */ /* 0x111fe200078e0006 */
[----:B------:R-:W2:Y:S03]  /*01e0*/  LDG.E R3, desc[UR4][R6.64] ;  /* 0x0000000406037981 */ /* 0x000ea6000c1e1900 */
[----:B------:R-:W-:Y:S02]  /*01f0*/  IMAD.WIDE.U32 R22, R13, 0x4, R6 ;  /* 0x000000040d167825 */ /* 0x000fe400078e0006 */
[----:B------:R-:W3:Y:S04]  /*0200*/  LDG.E R21, desc[UR4][R20.64] ;  /* 0x0000000414157981 */ /* 0x000ee8000c1e1900 */
[----:B------:R-:W4:Y:S01]  /*0210*/  LDG.E R23, desc[UR4][R22.64] ;  /* 0x0000000416177981 */ /* 0x000f22000c1e1900 */
[----:B------:R-:W-:Y:S01]  /*0220*/  IADD3 R8, PT, PT, R8, 0x1, RZ ;  /* 0x0000000108087810 */ /* 0x000fe20007ffe0ff */
[----:B------:R-:W-:Y:S01]  /*0230*/  BSSY.RECONVERGENT B0, `(.L_x_0) ;  /* 0x000004c000007945 */ /* 0x000fe20003800200 */
[----:B------:R-:W-:-:S02]  /*0240*/  HFMA2 R19, -RZ, RZ, 1.875, 0 ;  /* 0x3f800000ff137431 */ /* 0x000fc400000001ff */
[----:B------:R-:W-:Y:S01]  /*0250*/  ISETP.NE.AND P1, PT, R8, RZ, PT ;  /* 0x000000ff0800720c */ /* 0x000fe20003f25270 */
[----:B--2--5:R-:W-:Y:S01]  /*0260*/  FADD R0, -R14, R3 ;  /* 0x000000030e007221 */ /* 0x024fe20000000100 */
[----:B---3--:R-:W-:-:S04]  /*0270*/  FADD R18, -R12, R21 ;  /* 0x000000150c127221 */ /* 0x008fc80000000100 */
[----:B------:R-:W-:Y:S01]  /*0280*/  FMUL R3, R18, R18 ;  /* 0x0000001212037220 */ /* 0x000fe20000400000 */
[----:B----4-:R-:W-:-:S03]  /*0290*/  FADD R16, -R10, R23 ;  /* 0x000000170a107221 */ /* 0x010fc60000000100 */
[----:B------:R-:W-:-:S04]  /*02a0*/  FFMA R3, R0, R0, R3 ;  /* 0x0000000000037223 */ /* 0x000fc80000000003 */
[----:B------:R-:W-:-:S05]  /*02b0*/  FFMA R2, R16, R16, R3 ;  /* 0x0000001010027223 */ /* 0x000fca0000000003 */
[----:B------:R-:W-:-:S13]  /*02c0*/  FSETP.NEU.AND P0, PT, R2, 1, PT ;  /* 0x3f8000000200780b */ /* 0x000fda0003f0d000 */
[----:B------:R-:W-:Y:S05]  /*02d0*/  @!P0 BRA `(.L_x_1) ;  /* 0x0000000400048947 */ /* 0x000fea0003800000 */
[----:B------:R-:W-:-:S13]  /*02e0*/  FSETP.NAN.AND P0, PT, |R2|, |R2|, PT ;  /* 0x400000020200720b */ /* 0x000fda0003f08200 */
[----:B------:R-:W-:Y:S01]  /*02f0*/  @P0 FADD R19, R2, 1.5 ;  /* 0x3fc0000002130421 */ /* 0x000fe20000000000 */
[----:B------:R-:W-:Y:S06]  /*0300*/  @P0 BRA `(.L_x_1) ;  /* 0x0000000000f80947 */ /* 0x000fec0003800000 */
[C---:B------:R-:W-:Y:S01]  /*0310*/  FMUL R3, |R2|.reuse, 16777216 ;  /* 0x4b80000002037820 */ /* 0x040fe20000400200 */
[C---:B------:R-:W-:Y:S02]  /*0320*/  FSETP.GEU.AND P0, PT, |R2|.reuse, 1.175494350822287508e-38, PT ;  /* 0x008000000200780b */ /* 0x040fe40003f0e200 */
[----:B------:R-:W-:Y:S02]  /*0330*/  MOV R26, 0x3a2c32e4 ;  /* 0x3a2c32e4001a7802 */ /* 0x000fe40000000f00 */
[----:B------:R-:W-:Y:S02]  /*0340*/  FSEL R3, R3, |R2|, !P0 ;  /* 0x4000000203037208 */ /* 0x000fe40004000000 */
[----:B------:R-:W-:Y:S02]  /*0350*/  FSEL R21, RZ, -24, P0 ;  /* 0xc1c00000ff157808 */ /* 0x000fe40000000000 */
[----:B------:R-:W-:Y:S02]  /*0360*/  IADD3 R19, PT, PT, R3, -0x3f3504f3, RZ ;  /* 0xc0cafb0d03137810 */ /* 0x000fe40007ffe0ff */
[----:B------:R-:W-:-:S02]  /*0370*/  FSETP.NEU.AND P0, PT, |R2|, +INF , PT ;  /* 0x7f8000000200780b */ /* 0x000fc40003f0d200 */
[----:B------:R-:W-:Y:S02]  /*0380*/  LOP3.LUT R20, R19, 0xff800000, RZ, 0xc0, !PT ;  /* 0xff80000013147812 */ /* 0x000fe400078ec0ff */
[----:B------:R-:W-:-:S03]  /*0390*/  FSETP.NEU.AND P0, PT, R2, RZ, P0 ;  /* 0x000000ff0200720b */ /* 0x000fc6000070d000 */
[----:B------:R-:W-:Y:S01]  /*03a0*/  IMAD.IADD R19, R3, 0x1, -R20 ;  /* 0x0000000103137824 */ /* 0x000fe200078e0a14 */
[----:B------:R-:W-:-:S03]  /*03b0*/  I2FP.F32.S32 R20, R20 ;  /* 0x0000001400147245 */ /* 0x000fc60000201400 */
[C---:B------:R-:W-:Y:S01]  /*03c0*/  FADD R3, R19.reuse, 1 ;  /* 0x3f80000013037421 */ /* 0x040fe20000000000 */
[----:B------:R-:W-:-:S04]  /*03d0*/  FADD R24, R19, -1 ;  /* 0xbf80000013187421 */ /* 0x000fc80000000000 */
[----:B------:R-:W-:Y:S01]  /*03e0*/  FADD R22, R24, R24 ;  /* 0x0000001818167221 */ /* 0x000fe20000000000 */
[----:B------:R-:W0:Y:S01]  /*03f0*/  MUFU.RCP R3, R3 ;  /* 0x0000000300037308 */ /* 0x000e220000001000 */
[----:B------:R-:W-:Y:S02]  /*0400*/  @!P0 FADD R2, R2, R2 ;  /* 0x0000000202028221 */ /* 0x000fe40000000000 */
[----:B0-----:R-:W-:-:S04]  /*0410*/  FMUL R19, R3, R22 ;  /* 0x0000001603137220 */ /* 0x001fc80000400000 */
[----:B------:R-:W-:-:S04]  /*0420*/  FADD R22, R24, -R19 ;  /* 0x8000001318167221 */ /* 0x000fc80000000000 */
[----:B------:R-:W-:Y:S01]  /*0430*/  FADD R23, R22, R22 ;  /* 0x0000001616177221 */ /* 0x000fe20000000000 */
[----:B------:R-:W-:Y:S01]  /*0440*/  FFMA R22, R20, 1.1920928955078125e-07, R21 ;  /* 0x3400000014167823 */ /* 0x000fe20000000015 */
[CC--:B------:R-:W-:Y:S02]  /*0450*/  FMUL R21, R19.reuse, R19.reuse ;  /* 0x0000001313157220 */ /* 0x0c0fe40000400000 */
[----:B------:R-:W-:Y:S01]  /*0460*/  FFMA R24, R24, -R19, R23 ;  /* 0x8000001318187223 */ /* 0x000fe20000000017 */
[----:B------:R-:W-:Y:S01]  /*0470*/  FFMA R20, R19, 1.4426950216293334961, R22 ;  /* 0x3fb8aa3b13147823 */ /* 0x000fe20000000016 */
[----:B------:R-:W-:Y:S02]  /*0480*/  FFMA R26, R21, R26, 0.0032181653659790754318 ;  /* 0x3b52e7db151a7423 */ /* 0x000fe4000000001a */
[----:B------:R-:W-:Y:S01]  /*0490*/  FMUL R24, R3, R24 ;  /* 0x0000001803187220 */ /* 0x000fe20000400000 */
[----:B------:R-:W-:Y:S01]  /*04a0*/  FADD R22, R22, -R20 ;  /* 0x8000001416167221 */ /* 0x000fe20000000000 */
[----:B------:R-:W-:-:S03]  /*04b0*/  FFMA R26, R21, R26, 0.018033718690276145935 ;  /* 0x3c93bb73151a7423 */ /* 0x000fc6000000001a */
[----:B------:R-:W-:Y:S01]  /*04c0*/  FFMA R23, R19, 1.4426950216293334961, R22 ;  /* 0x3fb8aa3b13177823 */ /* 0x000fe20000000016 */
[----:B------:R-:W-:-:S03]  /*04d0*/  FFMA R26, R21, R26, 0.12022458761930465698 ;  /* 0x3df6384f151a7423 */ /* 0x000fc6000000001a */
[----:B------:R-:W-:Y:S01]  /*04e0*/  FFMA R22, R24, 1.4426950216293334961, R23 ;  /* 0x3fb8aa3b18167823 */ /* 0x000fe20000000017 */
[----:B------:R-:W-:-:S03]  /*04f0*/  FMUL R26, R21, R26 ;  /* 0x0000001a151a7220 */ /* 0x000fc60000400000 */
[----:B------:R-:W-:Y:S01]  /*0500*/  FFMA R21, R19, 1.9251366722983220825e-08, R22 ;  /* 0x32a55e3413157823 */ /* 0x000fe20000000016 */
[----:B------:R-:W-:-:S04]  /*0510*/  FMUL R3, R26, 3 ;  /* 0x404000001a037820 */ /* 0x000fc80000400000 */
[----:B------:R-:W-:-:S04]  /*0520*/  FFMA R3, R24, R3, R21 ;  /* 0x0000000318037223 */ /* 0x000fc80000000015 */
[----:B------:R-:W-:-:S04]  /*0530*/  FFMA R19, R19, R26, R3 ;  /* 0x0000001a13137223 */ /* 0x000fc80000000003 */
[----:B------:R-:W-:-:S04]  /*0540*/  FADD R24, R20, R19 ;  /* 0x0000001314187221 */ /* 0x000fc80000000000 */
[----:B------:R-:W-:Y:S01]  /*0550*/  FMUL R3, R24, 1.5 ;  /* 0x3fc0000018037820 */ /* 0x000fe20000400000 */
[----:B------:R-:W-:-:S03]  /*0560*/  FADD R20, -R20, R24 ;  /* 0x0000001814147221 */ /* 0x000fc60000000100 */
[----:B------:R-:W0:Y:S01]  /*0570*/  FRND R22, R3 ;  /* 0x0000000300167307 */ /* 0x000e220000201000 */
[----:B------:R-:W-:Y:S01]  /*0580*/  FADD R19, R19, -R20 ;  /* 0x8000001413137221 */ /* 0x000fe20000000000 */
[----:B------:R-:W-:Y:S01]  /*0590*/  FFMA R24, R24, 1.5, -R3 ;  /* 0x3fc0000018187823 */ /* 0x000fe20000000803 */
[----:B------:R-:W-:Y:S01]  /*05a0*/  HFMA2 R20, -RZ, RZ, 0.64013671875, -15.109375 ;  /* 0x391fcb8eff147431 */ /* 0x000fe200000001ff */
[----:B------:R-:W-:Y:S02]  /*05b0*/  FSETP.GT.AND P3, PT, |R3|, 152, PT ;  /* 0x431800000300780b */ /* 0x000fe40003f64200 */
[----:B------:R-:W-:Y:S02]  /*05c0*/  FFMA R24, R19, 1.5, R24 ;  /* 0x3fc0000013187823 */ /* 0x000fe40000000018 */
[----:B------:R-:W1:Y:S01]  /*05d0*/  F2I.NTZ R21, R3 ;  /* 0x0000000300157305 */ /* 0x000e620000203100 */
[----:B0-----:R-:W-:Y:S01]  /*05e0*/  FADD R19, R3, -R22 ;  /* 0x8000001603137221 */ /* 0x001fe20000000000 */
[----:B------:R-:W-:-:S03]  /*05f0*/  FSETP.GT.AND P2, PT, R22, RZ, PT ;  /* 0x000000ff1600720b */ /* 0x000fc60003f44000 */
[----:B------:R-:W-:-:S04]  /*0600*/  FADD R19, R19, R24 ;  /* 0x0000001813137221 */ /* 0x000fc80000000000 */
[----:B------:R-:W-:-:S04]  /*0610*/  FFMA R20, R19, R20, 0.0013391353422775864601 ;  /* 0x3aaf85ed13147423 */ /* 0x000fc80000000014 */
[----:B------:R-:W-:-:S04]  /*0620*/  FFMA R20, R19, R20, 0.0096188392490148544312 ;  /* 0x3c1d985613147423 */ /* 0x000fc80000000014 */
[----:B------:R-:W-:-:S04]  /*0630*/  FFMA R20, R19, R20, 0.055503588169813156128 ;  /* 0x3d6357bb13147423 */ /* 0x000fc80000000014 */
[----:B------:R-:W-:Y:S01]  /*0640*/  FFMA R22, R19, R20, 0.24022644758224487305 ;  /* 0x3e75fdec13167423 */ /* 0x000fe20000000014 */
[----:B------:R-:W-:Y:S02]  /*0650*/  SEL R20, RZ, 0x83000000, P2 ;  /* 0x83000000ff147807 */ /* 0x000fe40001000000 */
[----:B------:R-:W-:Y:S01]  /*0660*/  FSETP.GEU.AND P2, PT, R3, RZ, PT ;  /* 0x000000ff0300720b */ /* 0x000fe20003f4e000 */
[----:B------:R-:W-:Y:S01]  /*0670*/  FFMA R24, R19, R22, 0.69314718246459960938 ;  /* 0x3f31721813187423 */ /* 0x000fe20000000016 */
[----:B------:R-:W-:Y:S01]  /*0680*/  IADD3 R22, PT, PT, R20, 0x7f000000, RZ ;  /* 0x7f00000014167810 */ /* 0x000fe20007ffe0ff */
[----:B-1----:R-:W-:Y:S02]  /*0690*/  IMAD R21, R21, 0x800000, -R20 ;  /* 0x0080000015157824 */ /* 0x002fe400078e0a14 */
[----:B------:R-:W-:Y:S01]  /*06a0*/  FFMA R3, R19, R24, 1 ;  /* 0x3f80000013037423 */ /* 0x000fe20000000018 */
[----:B------:R-:W-:-:S03]  /*06b0*/  FSEL R19, RZ, +INF , !P2 ;  /* 0x7f800000ff137808 */ /* 0x000fc60005000000 */
[----:B------:R-:W-:-:S04]  /*06c0*/  FMUL R22, R22, R3 ;  /* 0x0000000316167220 */ /* 0x000fc80000400000 */
[----:B------:R-:W-:Y:S01]  /*06d0*/  @!P3 FMUL R19, R21, R22 ;  /* 0x000000161513b220 */ /* 0x000fe20000400000 */
[----:B------:R-:W-:-:S07]  /*06e0*/  @!P0 LOP3.LUT R19, R2, 0x7fffffff, RZ, 0xc0, !PT ;  /* 0x7fffffff02138812 */ /* 0x000fce00078ec0ff */
.L_x_1:
[----:B------:R-:W-:Y:S05]  /*06f0*/  BSYNC.RECONVERGENT B0 ;  /* 0x0000000000007941 */ /* 0x000fea0003800200 */
.L_x_0:
[----:B------:R-:W-:Y:S01]  /*0700*/  FSETP.GT.AND P0, PT, R19, RZ, PT ;  /* 0x000000ff1300720b */ /* 0x000fe20003f04000 */
[----:B------:R-:W-:-:S12]  /*0710*/  BSSY.RECONVERGENT B0, `(.L_x_2) ;  /* 0x0000035000007945 */ /* 0x000fd80003800200 */
[----:B------:R-:W-:Y:S05]  /*0720*/  @!P0 BRA `(.L_x_3) ;  /* 0x0000000000cc8947 */ /* 0x000fea0003800000 */
[----:B------:R-:W0:Y:S01]  /*0730*/  MUFU.RCP R2, R19 ;  /* 0x0000001300027308 */ /* 0x000e220000001000 */
[----:B------:R-:W-:Y:S01]  /*0740*/  FMUL R0, R0, 1.0000000116860974231e-07 ;  /* 0x33d6bf9500007820 */ /* 0x000fe20000400000 */
[----:B------:R-:W-:Y:S06]  /*0750*/  BSSY.RECONVERGENT B1, `(.L_x_4) ;  /* 0x000000b000017945 */ /* 0x000fec0003800200 */
[----:B------:R-:W1:Y:S01]  /*0760*/  FCHK P0, R0, R19 ;  /* 0x0000001300007302 */ /* 0x000e620000000000 */
[----:B0-----:R-:W-:-:S04]  /*0770*/  FFMA R3, R2, -R19, 1 ;  /* 0x3f80000002037423 */ /* 0x001fc80000000813 */
[----:B------:R-:W-:-:S04]  /*0780*/  FFMA R3, R2, R3, R2 ;  /* 0x0000000302037223 */ /* 0x000fc80000000002 */
[----:B------:R-:W-:-:S04]  /*0790*/  FFMA R2, R0, R3, RZ ;  /* 0x0000000300027223 */ /* 0x000fc800000000ff */
[----:B------:R-:W-:-:S04]  /*07a0*/  FFMA R20, R2, -R19, R0 ;  /* 0x8000001302147223 */ /* 0x000fc80000000000 */
[----:B------:R-:W-:Y:S01]  /*07b0*/  FFMA R21, R3, R20, R2 ;  /* 0x0000001403157223 */ /* 0x000fe20000000002 */
[----:B-1----:R-:W-:Y:S06]  /*07c0*/  @!P0 BRA `(.L_x_5) ;  /* 0x00000000000c8947 */ /* 0x002fec0003800000 */
[----:B------:R-:W-:Y:S02]  /*07d0*/  MOV R3, R19 ;  /* 0x0000001300037202 */ /* 0x000fe40000000f00 */
[----:B------:R-:W-:-:S07]  /*07e0*/  MOV R2, 0x800 ;  /* 0x0000080000027802 */ /* 0x000fce0000000f00 */
[----:B------:R-:W-:Y:S05]  /*07f0*/  CALL.REL.NOINC `($__internal_0_$__cuda_sm3x_div_rn_noftz_f32_slowpath) ;  /* 0x0000000000b87944 */ /* 0x000fea0003c00000 */
.L_x_5:
[----:B------:R-:W-:Y:S05]  /*0800*/  BSYNC.RECONVERGENT B1 ;  /* 0x0000000000017941 */ /* 0x000fea0003800200 */
.L_x_4:
[----:B------:R-:W0:Y:S01]  /*0810*/  MUFU.RCP R0, R19 ;  /* 0x0000001300007308 */ /* 0x000e220000001000 */
[----:B------:R-:W-:-:S04]  /*0820*/  IMAD.WIDE R2, R15, 0x4, R4 ;  /* 0x000000040f027825 */ /* 0x000fc800078e0204 */
[----:B------:R-:W-:Y:S01]  /*0830*/  FMUL R25, R18, 1.0000000116860974231e-07 ;  /* 0x33d6bf9512197820 */ /* 0x000fe20000400000 */
[----:B------:R-:W-:Y:S01]  /*0840*/  BSSY.RECONVERGENT B1, `(.L_x_6) ;  /* 0x000000e000017945 */ /* 0x000fe20003800200 */
[----:B------:R1:W-:Y:S02]  /*0850*/  STG.E desc[UR4][R2.64], R21 ;  /* 0x0000001502007986 */ /* 0x0003e4000c101904 */
[----:B------:R-:W2:Y:S01]  /*0860*/  FCHK P0, R25, R19 ;  /* 0x0000001319007302 */ /* 0x000ea20000000000 */
[----:B0-----:R-:W-:-:S04]  /*0870*/  FFMA R23, R0, -R19, 1 ;  /* 0x3f80000000177423 */ /* 0x001fc80000000813 */
[----:B------:R-:W-:-:S04]  /*0880*/  FFMA R0, R0, R23, R0 ;  /* 0x0000001700007223 */ /* 0x000fc80000000000 */
[----:B------:R-:W-:-:S04]  /*0890*/  FFMA R18, R0, R25, RZ ;  /* 0x0000001900127223 */ /* 0x000fc800000000ff */
[----:B------:R-:W-:-:S04]  /*08a0*/  FFMA R23, R18, -R19, R25 ;  /* 0x8000001312177223 */ /* 0x000fc80000000019 */
[----:B------:R-:W-:Y:S01]  /*08b0*/  FFMA R23, R0, R23, R18 ;  /* 0x0000001700177223 */ /* 0x000fe20000000012 */
[----:B-12---:R-:W-:Y:S06]  /*08c0*/  @!P0 BRA `(.L_x_7) ;  /* 0x0000000000148947 */ /* 0x006fec0003800000 */
[----:B------:R-:W-:Y:S02]  /*08d0*/  MOV R0, R25 ;  /* 0x0000001900007202 */ /* 0x000fe40000000f00 */
[----:B------:R-:W-:Y:S02]  /*08e0*/  MOV R3, R19 ;  /* 0x0000001300037202 */ /* 0x000fe40000000f00 */
[----:B------:R-:W-:-:S07]  /*08f0*/  MOV R2, 0x910 ;  /* 0x0000091000027802 */ /* 0x000fce0000000f00 */
[----:B------:R-:W-:Y:S05]  /*0900*/  CALL.REL.NOINC `($__internal_0_$__cuda_sm3x_div_rn_noftz_f32_slowpath) ;  /* 0x0000000000747944 */ /* 0x000fea0003c00000 */
[----:B------:R-:W-:-:S07]  /*0910*/  IMAD.MOV.U32 R23, RZ, RZ, R21 ;  /* 0x000000ffff177224 */ /* 0x000fce00078e0015 */
.L_x_7:
[----:B------:R-:W-:Y:S05]  /*0920*/  BSYNC.RECONVERGENT B1 ;  /* 0x0000000000017941 */ /* 0x000fea0003800200 */
.L_x_6:
        /* <DEDUP_REMOVED lines=16> */
.L_x_9:
[----:B------:R-:W-:Y:S05]  /*0a30*/  BSYNC.RECONVERGENT B1 ;  /* 0x0000000000017941 */ /* 0x000fea0003800200 */
.L_x_8:
[----:B------:R-:W-:-:S05]  /*0a40*/  IMAD.WIDE R2, R9, 0x4, R4 ;  /* 0x0000000409027825 */ /* 0x000fca00078e0204 */
[----:B------:R0:W-:Y:S02]  /*0a50*/  STG.E desc[UR4][R2.64], R21 ;  /* 0x0000001502007986 */ /* 0x0001e4000c101904 */
.L_x_3:
[----:B------:R-:W-:Y:S05]  /*0a60*/  BSYNC.RECONVERGENT B0 ;  /* 0x0000000000007941 */ /* 0x000fea0003800200 */
.L_x_2:
[----:B------:R-:W-:Y:S01]  /*0a70*/  IADD3 R6, P0, PT, R6, 0x4, RZ ;  /* 0x0000000406067810 */ /* 0x000fe20007f1e0ff */
[----:B------:R-:W-:Y:S01]  /*0a80*/  VIADD R11, R11, 0x1 ;  /* 0x000000010b0b7836 */ /* 0x000fe20000000000 */
[----:B------:R-:W-:Y:S02]  /*0a90*/  IADD3 R9, PT, PT, R9, 0x1, RZ ;  /* 0x0000000109097810 */ /* 0x000fe40007ffe0ff */
[----:B------:R-:W-:Y:S02]  /*0aa0*/  IADD3.X R7, PT, PT, RZ, R7, RZ, P0, !PT ;  /* 0x00000007ff077210 */ /* 0x000fe400007fe4ff */
[----:B------:R-:W-:Y:S01]  /*0ab0*/  IADD3 R15, PT, PT, R15, 0x1, RZ ;  /* 0x000000010f0f7810 */ /* 0x000fe20007ffe0ff */
[----:B------:R-:W-:Y:S06]  /*0ac0*/  @P1 BRA `(.L_x_10) ;  /* 0xfffffff400c01947 */ /* 0x000fec000383ffff */
[----:B------:R-:W-:Y:S05]  /*0ad0*/  EXIT ;  /* 0x000000000000794d */ /* 0x000fea0003800000 */
        .weak           $__internal_0_$__cuda_sm3x_div_rn_noftz_f32_slowpath
        .type           $__internal_0_$__cuda_sm3x_div_rn_noftz_f32_slowpath,@function
        .size           $__internal_0_$__cuda_sm3x_div_rn_noftz_f32_slowpath,(.L_x_23 - $__internal_0_$__cuda_sm3x_div_rn_noftz_f32_slowpath)
$__internal_0_$__cuda_sm3x_div_rn_noftz_f32_slowpath:
[----:B------:R-:W-:Y:S01]  /*0ae0*/  SHF.R.U32.HI R20, RZ, 0x17, R3 ;  /* 0x00000017ff147819 */ /* 0x000fe20000011603 */
[----:B------:R-:W-:Y:S01]  /*0af0*/  BSSY.RECONVERGENT B2, `(.L_x_11) ;  /* 0x0000062000027945 */ /* 0x000fe20003800200 */
[----:B------:R-:W-:Y:S02]  /*0b00*/  SHF.R.U32.HI R22, RZ, 0x17, R0 ;  /* 0x00000017ff167819 */ /* 0x000fe40000011600 */
[----:B------:R-:W-:Y:S02]  /*0b10*/  LOP3.LUT R20, R20, 0xff, RZ, 0xc0, !PT ;  /* 0x000000ff14147812 */ /* 0x000fe400078ec0ff */
[----:B------:R-:W-:Y:S02]  /*0b20*/  LOP3.LUT R22, R22, 0xff, RZ, 0xc0, !PT ;  /* 0x000000ff16167812 */ /* 0x000fe400078ec0ff */
[----:B------:R-:W-:-:S03]  /*0b30*/  IADD3 R24, PT, PT, R20, -0x1, RZ ;  /* 0xffffffff14187810 */ /* 0x000fc60007ffe0ff */
[----:B------:R-:W-:Y:S01]  /*0b40*/  VIADD R23, R22, 0xffffffff ;  /* 0xffffffff16177836 */ /* 0x000fe20000000000 */
[----:B------:R-:W-:-:S04]  /*0b50*/  ISETP.GT.U32.AND P0, PT, R24, 0xfd, PT ;  /* 0x000000fd1800780c */ /* 0x000fc80003f04070 */
[----:B------:R-:W-:-:S13]  /*0b60*/  ISETP.GT.U32.OR P0, PT, R23, 0xfd, P0 ;  /* 0x000000fd1700780c */ /* 0x000fda0000704470 */
[----:B------:R-:W-:Y:S01]  /*0b70*/  @!P0 MOV R21, RZ ;  /* 0x000000ff00158202 */ /* 0x000fe20000000f00 */
[----:B------:R-:W-:Y:S06]  /*0b80*/  @!P0 BRA `(.L_x_12) ;  /* 0x00000000005c8947 */ /* 0x000fec0003800000 */
[----:B------:R-:W-:Y:S02]  /*0b90*/  FSETP.GTU.FTZ.AND P0, PT, |R0|, +INF , PT ;  /* 0x7f8000000000780b */ /* 0x000fe40003f1c200 */
[----:B------:R-:W-:-:S04]  /*0ba0*/  FSETP.GTU.FTZ.AND P2, PT, |R3|, +INF , PT ;  /* 0x7f8000000300780b */ /* 0x000fc80003f5c200 */
[----:B------:R-:W-:-:S13]  /*0bb0*/  PLOP3.LUT P0, PT, P0, P2, PT, 0xf8, 0x8f ;  /* 0x00000000008f781c */ /* 0x000fda0000705f70 */
[----:B------:R-:W-:Y:S05]  /*0bc0*/  @P0 BRA `(.L_x_13) ;  /* 0x00000004004c0947 */ /* 0x000fea0003800000 */
[----:B------:R-:W-:-:S13]  /*0bd0*/  LOP3.LUT P0, RZ, R3, 0x7fffffff, R0, 0xc8, !PT ;  /* 0x7fffffff03ff7812 */ /* 0x000fda000780c800 */
[----:B------:R-:W-:Y:S05]  /*0be0*/  @!P0 BRA `(.L_x_14) ;  /* 0x00000004003c8947 */ /* 0x000fea0003800000 */
[C---:B------:R-:W-:Y:S02]  /*0bf0*/  FSETP.NEU.FTZ.AND P3, PT, |R0|.reuse, +INF , PT ;  /* 0x7f8000000000780b */ /* 0x040fe40003f7d200 */
[----:B------:R-:W-:Y:S02]  /*0c00*/  FSETP.NEU.FTZ.AND P2, PT, |R3|, +INF , PT ;  /* 0x7f8000000300780b */ /* 0x000fe40003f5d200 */
[----:B------:R-:W-:-:S11]  /*0c10*/  FSETP.NEU.FTZ.AND P0, PT, |R0|, +INF , PT ;  /* 0x7f8000000000780b */ /* 0x000fd60003f1d200 */
[----:B------:R-:W-:Y:S05]  /*0c20*/  @!P2 BRA !P3, `(.L_x_14) ;  /* 0x00000004002ca947 */ /* 0x000fea0005800000 */
[----:B------:R-:W-:-:S04]  /*0c30*/  LOP3.LUT P3, RZ, R0, 0x7fffffff, RZ, 0xc0, !PT ;  /* 0x7fffffff00ff7812 */ /* 0x000fc8000786c0ff */
[----:B------:R-:W-:-:S13]  /*0c40*/  PLOP3.LUT P2, PT, P2, P3, PT, 0x2f, 0xf2 ;  /* 0x0000000000f2781c */ /* 0x000fda0001746577 */
[----:B------:R-:W-:Y:S05]  /*0c50*/  @P2 BRA `(.L_x_15) ;  /* 0x0000000400182947 */ /* 0x000fea0003800000 */
[----:B------:R-:W-:-:S04]  /*0c60*/  LOP3.LUT P2, RZ, R3, 0x7fffffff, RZ, 0xc0, !PT ;  /* 0x7fffffff03ff7812 */ /* 0x000fc8000784c0ff */
[----:B------:R-:W-:-:S13]  /*0c70*/  PLOP3.LUT P0, PT, P0, P2, PT, 0x2f, 0xf2 ;  /* 0x0000000000f2781c */ /* 0x000fda0000704577 */
[----:B------:R-:W-:Y:S05]  /*0c80*/  @P0 BRA `(.L_x_16) ;  /* 0x0000000400000947 */ /* 0x000fea0003800000 */
[----:B------:R-:W-:Y:S02]  /*0c90*/  ISETP.GE.AND P0, PT, R23, RZ, PT ;  /* 0x000000ff1700720c */ /* 0x000fe40003f06270 */
[----:B------:R-:W-:-:S11]  /*0ca0*/  ISETP.GE.AND P2, PT, R24, RZ, PT ;  /* 0x000000ff1800720c */ /* 0x000fd60003f46270 */
[----:B------:R-:W-:Y:S01]  /*0cb0*/  @P0 MOV R21, RZ ;  /* 0x000000ff00150202 */ /* 0x000fe20000000f00 */
[----:B------:R-:W-:Y:S01]  /*0cc0*/  @!P0 FFMA R0, R0, 1.84467440737095516160e+19, RZ ;  /* 0x5f80000000008823 */ /* 0x000fe200000000ff */
[----:B------:R-:W-:Y:S01]  /*0cd0*/  @!P0 MOV R21, 0xffffffc0 ;  /* 0xffffffc000158802 */ /* 0x000fe20000000f00 */
[----:B------:R-:W-:-:S04]  /*0ce0*/  @!P2 FFMA R3, R3, 1.84467440737095516160e+19, RZ ;  /* 0x5f8000000303a823 */ /* 0x000fc800000000ff */
[----:B------:R-:W-:-:S07]  /*0cf0*/  @!P2 VIADD R21, R21, 0x40 ;  /* 0x000000401515a836 */ /* 0x000fce0000000000 */
.L_x_12:
[----:B------:R-:W-:Y:S01]  /*0d00*/  LEA R24, R20, 0xc0800000, 0x17 ;  /* 0xc080000014187811 */ /* 0x000fe200078eb8ff */
[----:B------:R-:W-:Y:S03]  /*0d10*/  BSSY.RECONVERGENT B3, `(.L_x_17) ;  /* 0x0000036000037945 */ /* 0x000fe60003800200 */
[----:B------:R-:W-:Y:S02]  /*0d20*/  IADD3 R24, PT, PT, -R24, R3, RZ ;  /* 0x0000000318187210 */ /* 0x000fe40007ffe1ff */
[----:B------:R-:W-:Y:S02]  /*0d30*/  IADD3 R3, PT, PT, R22, -0x7f, RZ ;  /* 0xffffff8116037810 */ /* 0x000fe40007ffe0ff */
[----:B------:R-:W0:Y:S01]  /*0d40*/  MUFU.RCP R26, R24 ;  /* 0x00000018001a7308 */ /* 0x000e220000001000 */
[----:B------:R-:W-:Y:S01]  /*0d50*/  FADD.FTZ R23, -R24, -RZ ;  /* 0x800000ff18177221 */ /* 0x000fe20000010100 */
[C---:B------:R-:W-:Y:S01]  /*0d60*/  IADD3 R20, PT, PT, R3.reuse, 0x7f, -R20 ;  /* 0x0000007f03147810 */ /* 0x040fe20007ffe814 */
[----:B------:R-:W-:-:S03]  /*0d70*/  IMAD R0, R3, -0x800000, R0 ;  /* 0xff80000003007824 */ /* 0x000fc600078e0200 */
[----:B------:R-:W-:Y:S01]  /*0d80*/  IADD3 R20, PT, PT, R20, R21, RZ ;  /* 0x0000001514147210 */ /* 0x000fe20007ffe0ff */
[----:B0-----:R-:W-:-:S04]  /*0d90*/  FFMA R25, R26, R23, 1 ;  /* 0x3f8000001a197423 */ /* 0x001fc80000000017 */
[----:B------:R-:W-:-:S04]  /*0da0*/  FFMA R25, R26, R25, R26 ;  /* 0x000000191a197223 */ /* 0x000fc8000000001a */
[----:B------:R-:W-:-:S04]  /*0db0*/  FFMA R22, R0, R25, RZ ;  /* 0x0000001900167223 */ /* 0x000fc800000000ff */
[----:B------:R-:W-:-:S04]  /*0dc0*/  FFMA R26, R23, R22, R0 ;  /* 0x00000016171a7223 */ /* 0x000fc80000000000 */
[----:B------:R-:W-:-:S04]  /*0dd0*/  FFMA R22, R25, R26, R22 ;  /* 0x0000001a19167223 */ /* 0x000fc80000000016 */
[----:B------:R-:W-:-:S04]  /*0de0*/  FFMA R23, R23, R22, R0 ;  /* 0x0000001617177223 */ /* 0x000fc80000000000 */
[----:B------:R-:W-:-:S05]  /*0df0*/  FFMA R0, R25, R23, R22 ;  /* 0x0000001719007223 */ /* 0x000fca0000000016 */
[----:B------:R-:W-:-:S04]  /*0e00*/  SHF.R.U32.HI R3, RZ, 0x17, R0 ;  /* 0x00000017ff037819 */ /* 0x000fc80000011600 */
[----:B------:R-:W-:-:S05]  /*0e10*/  LOP3.LUT R3, R3, 0xff, RZ, 0xc0, !PT ;  /* 0x000000ff03037812 */ /* 0x000fca00078ec0ff */
[----:B------:R-:W-:-:S05]  /*0e20*/  IMAD.IADD R3, R3, 0x1, R20 ;  /* 0x0000000103037824 */ /* 0x000fca00078e0214 */
[----:B------:R-:W-:-:S04]  /*0e30*/  IADD3 R21, PT, PT, R3, -0x1, RZ ;  /* 0xffffffff03157810 */ /* 0x000fc80007ffe0ff */
[----:B------:R-:W-:-:S13]  /*0e40*/  ISETP.GE.U32.AND P0, PT, R21, 0xfe, PT ;  /* 0x000000fe1500780c */ /* 0x000fda0003f06070 */
[----:B------:R-:W-:Y:S05]  /*0e50*/  @!P0 BRA `(.L_x_18) ;  /* 0x0000000000808947 */ /* 0x000fea0003800000 */
[----:B------:R-:W-:-:S13]  /*0e60*/  ISETP.GT.AND P0, PT, R3, 0xfe, PT ;  /* 0x000000fe0300780c */ /* 0x000fda0003f04270 */
[----:B------:R-:W-:Y:S05]  /*0e70*/  @P0 BRA `(.L_x_19) ;  /* 0x00000000006c0947 */ /* 0x000fea0003800000 */
[----:B------:R-:W-:-:S13]  /*0e80*/  ISETP.GE.AND P0, PT, R3, 0x1, PT ;  /* 0x000000010300780c */ /* 0x000fda0003f06270 */
[----:B------:R-:W-:Y:S05]  /*0e90*/  @P0 BRA `(.L_x_20) ;  /* 0x0000000000740947 */ /* 0x000fea0003800000 */
[----:B------:R-:W-:Y:S02]  /*0ea0*/  ISETP.GE.AND P0, PT, R3, -0x18, PT ;  /* 0xffffffe80300780c */ /* 0x000fe40003f06270 */
[----:B------:R-:W-:-:S11]  /*0eb0*/  LOP3.LUT R0, R0, 0x80000000, RZ, 0xc0, !PT ;  /* 0x8000000000007812 */ /* 0x000fd600078ec0ff */
[----:B------:R-:W-:Y:S05]  /*0ec0*/  @!P0 BRA `(.L_x_20) ;  /* 0x0000000000688947 */ /* 0x000fea0003800000 */
[-CC-:B------:R-:W-:Y:S01]  /*0ed0*/  FFMA.RZ R20, R25, R23.reuse, R22.reuse ;  /* 0x0000001719147223 */ /* 0x180fe2000000c016 */
[C---:B------:R-:W-:Y:S02]  /*0ee0*/  ISETP.NE.AND P3, PT, R3.reuse, RZ, PT ;  /* 0x000000ff0300720c */ /* 0x040fe40003f65270 */
[----:B------:R-:W-:Y:S02]  /*0ef0*/  ISETP.NE.AND P2, PT, R3, RZ, PT ;  /* 0x000000ff0300720c */ /* 0x000fe40003f45270 */
[----:B------:R-:W-:Y:S01]  /*0f00*/  LOP3.LUT R21, R20, 0x7fffff, RZ, 0xc0, !PT ;  /* 0x007fffff14157812 */ /* 0x000fe200078ec0ff */
[CCC-:B------:R-:W-:Y:S01]  /*0f10*/  FFMA.RP R20, R25.reuse, R23.reuse, R22.reuse ;  /* 0x0000001719147223 */ /* 0x1c0fe20000008016 */
[----:B------:R-:W-:Y:S01]  /*0f20*/  FFMA.RM R23, R25, R23, R22 ;  /* 0x0000001719177223 */ /* 0x000fe20000004016 */
[----:B------:R-:W-:Y:S02]  /*0f30*/  IADD3 R22, PT, PT, R3, 0x20, RZ ;  /* 0x0000002003167810 */ /* 0x000fe40007ffe0ff */
[----:B------:R-:W-:-:S02]  /*0f40*/  LOP3.LUT R21, R21, 0x800000, RZ, 0xfc, !PT ;  /* 0x0080000015157812 */ /* 0x000fc400078efcff */
[----:B------:R-:W-:Y:S02]  /*0f50*/  IADD3 R3, PT, PT, -R3, RZ, RZ ;  /* 0x000000ff03037210 */ /* 0x000fe40007ffe1ff */
[----:B------:R-:W-:Y:S02]  /*0f60*/  SHF.L.U32 R22, R21, R22, RZ ;  /* 0x0000001615167219 */ /* 0x000fe400000006ff */
[----:B------:R-:W-:Y:S02]  /*0f70*/  FSETP.NEU.FTZ.AND P0, PT, R20, R23, PT ;  /* 0x000000171400720b */ /* 0x000fe40003f1d000 */
[----:B------:R-:W-:Y:S02]  /*0f80*/  SEL R20, R3, RZ, P3 ;  /* 0x000000ff03147207 */ /* 0x000fe40001800000 */
[----:B------:R-:W-:Y:S02]  /*0f90*/  ISETP.NE.AND P2, PT, R22, RZ, P2 ;  /* 0x000000ff1600720c */ /* 0x000fe40001745270 */
[----:B------:R-:W-:-:S02]  /*0fa0*/  SHF.R.U32.HI R20, RZ, R20, R21 ;  /* 0x00000014ff147219 */ /* 0x000fc40000011615 */
[----:B------:R-:W-:Y:S02]  /*0fb0*/  PLOP3.LUT P0, PT, P0, P2, PT, 0xf8, 0x8f ;  /* 0x00000000008f781c */ /* 0x000fe40000705f70 */
[----:B------:R-:W-:Y:S02]  /*0fc0*/  SHF.R.U32.HI R22, RZ, 0x1, R20 ;  /* 0x00000001ff167819 */ /* 0x000fe40000011614 */
[----:B------:R-:W-:-:S04]  /*0fd0*/  SEL R3, RZ, 0x1, !P0 ;  /* 0x00000001ff037807 */ /* 0x000fc80004000000 */
[----:B------:R-:W-:-:S04]  /*0fe0*/  LOP3.LUT R3, R3, 0x1, R22, 0xf8, !PT ;  /* 0x0000000103037812 */ /* 0x000fc800078ef816 */
[----:B------:R-:W-:-:S05]  /*0ff0*/  LOP3.LUT R3, R3, R20, RZ, 0xc0, !PT ;  /* 0x0000001403037212 */ /* 0x000fca00078ec0ff */
[----:B------:R-:W-:-:S05]  /*1000*/  IMAD.IADD R3, R22, 0x1, R3 ;  /* 0x0000000116037824 */ /* 0x000fca00078e0203 */
[----:B------:R-:W-:Y:S01]  /*1010*/  LOP3.LUT R0, R3, R0, RZ, 0xfc, !PT ;  /* 0x0000000003007212 */ /* 0x000fe200078efcff */
[----:B------:R-:W-:Y:S06]  /*1020*/  BRA `(.L_x_20) ;  /* 0x0000000000107947 */ /* 0x000fec0003800000 */
.L_x_19:
[----:B------:R-:W-:-:S04]  /*1030*/  LOP3.LUT R0, R0, 0x80000000, RZ, 0xc0, !PT ;  /* 0x8000000000007812 */ /* 0x000fc800078ec0ff */
[----:B------:R-:W-:Y:S01]  /*1040*/  LOP3.LUT R0, R0, 0x7f800000, RZ, 0xfc, !PT ;  /* 0x7f80000000007812 */ /* 0x000fe200078efcff */
[----:B------:R-:W-:Y:S06]  /*1050*/  BRA `(.L_x_20) ;  /* 0x0000000000047947 */ /* 0x000fec0003800000 */
.L_x_18:
[----:B------:R-:W-:-:S07]  /*1060*/  LEA R0, R20, R0, 0x17 ;  /* 0x0000000014007211 */ /* 0x000fce00078eb8ff */
.L_x_20:
[----:B------:R-:W-:Y:S05]  /*1070*/  BSYNC.RECONVERGENT B3 ;  /* 0x0000000000037941 */ /* 0x000fea0003800200 */
.L_x_17:
[----:B------:R-:W-:Y:S05]  /*1080*/  BRA `(.L_x_21) ;  /* 0x0000000000207947 */ /* 0x000fea0003800000 */
.L_x_16:
[----:B------:R-:W-:-:S04]  /*1090*/  LOP3.LUT R0, R3, 0x80000000, R0, 0x48, !PT ;  /* 0x8000000003007812 */ /* 0x000fc800078e4800 */
[----:B------:R-:W-:Y:S01]  /*10a0*/  LOP3.LUT R0, R0, 0x7f800000, RZ, 0xfc, !PT ;  /* 0x7f80000000007812 */ /* 0x000fe200078efcff */
[----:B------:R-:W-:Y:S06]  /*10b0*/  BRA `(.L_x_21) ;  /* 0x0000000000147947 */ /* 0x000fec0003800000 */
.L_x_15:
[----:B------:R-:W-:Y:S01]  /*10c0*/  LOP3.LUT R0, R3, 0x80000000, R0, 0x48, !PT ;  /* 0x8000000003007812 */ /* 0x000fe200078e4800 */
[----:B------:R-:W-:Y:S06]  /*10d0*/  BRA `(.L_x_21) ;  /* 0x00000000000c7947 */ /* 0x000fec0003800000 */
.L_x_14:
[----:B------:R-:W0:Y:S01]  /*10e0*/  MUFU.RSQ R0, -QNAN ;  /* 0xffc0000000007908 */ /* 0x000e220000001400 */
[----:B------:R-:W-:Y:S05]  /*10f0*/  BRA `(.L_x_21) ;  /* 0x0000000000047947 */ /* 0x000fea0003800000 */
.L_x_13:
[----:B------:R-:W-:-:S07]  /*1100*/  FADD.FTZ R0, R0, R3 ;  /* 0x0000000300007221 */ /* 0x000fce0000010000 */
.L_x_21:
[----:B------:R-:W-:Y:S05]  /*1110*/  BSYNC.RECONVERGENT B2 ;  /* 0x0000000000027941 */ /* 0x000fea0003800200 */
.L_x_11:
[----:B------:R-:W-:Y:S01]  /*1120*/  HFMA2 R3, -RZ, RZ, 0, 0 ;  /* 0x00000000ff037431 */ /* 0x000fe200000001ff */
[----:B0-----:R-:W-:-:S03]  /*1130*/  MOV R21, R0 ;  /* 0x0000000000157202 */ /* 0x001fc60000000f00 */
[----:B------:R-:W-:Y:S05]  /*1140*/  RET.REL.NODEC R2 `(calcB) ;  /* 0xffffffec02ac7950 */ /* 0x000fea0003c3ffff */
.L_x_22:
[----:B------:R-:W-:-:S00]  /*1150*/  BRA `(.L_x_22) ;  /* 0xfffffffc00fc7947 */ /* 0x000fc0000383ffff */
[----:B------:R-:W-:-:S00]  /*1160*/  NOP ;  /* 0x0000000000007918 */ /* 0x000fc00000000000 */
        /* <DEDUP_REMOVED lines=9> */
.L_x_23:


//--------------------- .nv.shared.reserved.0     --------------------------
	.section	.nv.shared.reserved.0,"aw",@nobits
	.weak		__nv_reservedSMEM_offset_0_alias
	.size		__nv_reservedSMEM_offset_0_alias, 0, 64
	.other		__nv_reservedSMEM_offset_0_alias,@"STO_CUDA_RESERVED_SHARED STV_DEFAULT"
__nv_reservedSMEM_offset_0_alias:
	.zero		0
	.zero		64


//--------------------- .nv.constant0.calcB       --------------------------
	.section	.nv.constant0.calcB,"a",@progbits
	.sectionflags	@""
	.align	4
.nv.constant0.calcB:
	.zero		920


//--------------------- SYMBOLS --------------------------

	.type		.nv.reservedSmem.offset0,@object
	.size		.nv.reservedSmem.offset0,0x4
